//
// Generated by NVIDIA NVVM Compiler
//
// Compiler Build ID: CL-36424714
// Cuda compilation tools, release 13.0, V13.0.88
// Based on NVVM 20.0.0
//

.version 9.0
.target sm_100
.address_size 64

	// .globl	_Z20addition_test_kernelIiEvPT_S1_
.extern .func  (.param .b32 func_retval0) vprintf
(
	.param .b64 vprintf_param_0,
	.param .b64 vprintf_param_1
)
;
.global .align 1 .b8 $str[16] = {37, 100, 32, 37, 100, 32, 37, 100, 32, 37, 100, 32, 45, 62, 32};

.visible .entry _Z20addition_test_kernelIiEvPT_S1_(
	.param .u64 .ptr .align 1 _Z20addition_test_kernelIiEvPT_S1__param_0,
	.param .u64 .ptr .align 1 _Z20addition_test_kernelIiEvPT_S1__param_1
)
{
	.local .align 16 .b8 	__local_depot0[16];
	.reg .b64 	%SP;
	.reg .b64 	%SPL;
	.reg .pred 	%p<2>;
	.reg .b32 	%r<20>;
	.reg .b64 	%rd<12>;

	mov.u64 	%SPL, __local_depot0;
	cvta.local.u64 	%SP, %SPL;
	ld.param.u64 	%rd3, [_Z20addition_test_kernelIiEvPT_S1__param_0];
	ld.param.u64 	%rd4, [_Z20addition_test_kernelIiEvPT_S1__param_1];
	cvta.to.global.u64 	%rd1, %rd4;
	cvta.to.global.u64 	%rd2, %rd3;
	mov.u32 	%r2, %ctaid.x;
	mov.u32 	%r3, %ntid.x;
	mov.u32 	%r4, %tid.x;
	mad.lo.s32 	%r1, %r2, %r3, %r4;
	shr.s32 	%r5, %r1, 31;
	shr.u32 	%r6, %r5, 26;
	add.s32 	%r7, %r1, %r6;
	and.b32  	%r8, %r7, -64;
	sub.s32 	%r9, %r1, %r8;
	mul.wide.s32 	%rd5, %r9, 4;
	add.s64 	%rd6, %rd2, %rd5;
	ld.global.u32 	%r10, [%rd6];
	add.s64 	%rd7, %rd1, %rd5;
	ld.global.u32 	%r11, [%rd7];
	add.s32 	%r12, %r11, %r10;
	st.global.u32 	[%rd7], %r12;
	ld.global.u32 	%r13, [%rd6];
	atom.global.add.u32 	%r14, [%rd7], %r13;
	setp.ne.s32 	%p1, %r9, 2;
	@%p1 bra 	$L__BB0_2;
	add.u64 	%rd8, %SP, 0;
	add.u64 	%rd9, %SPL, 0;
	ld.global.u32 	%r15, [%rd1+8];
	ld.global.u32 	%r16, [%rd2+8];
	mov.b32 	%r17, 2;
	st.local.v4.u32 	[%rd9], {%r17, %r1, %r15, %r16};
	mov.u64 	%rd10, $str;
	cvta.global.u64 	%rd11, %rd10;
	{ // callseq 0, 0
	.param .b64 param0;
	st.param.b64 	[param0], %rd11;
	.param .b64 param1;
	st.param.b64 	[param1], %rd8;
	.param .b32 retval0;
	call.uni (retval0), 
	vprintf, 
	(
	param0, 
	param1
	);
	ld.param.b32 	%r18, [retval0];
	} // callseq 0
$L__BB0_2:
	ret;

}


// ===== COMPILED SASS (sm_100) =====

	.target	sm_100

	.elftype	@"ET_EXEC"


//--------------------- .note.nv.tkinfo           --------------------------
	.section	.note.nv.tkinfo,"",@"SHT_NOTE"
	.sectionflags	@"SHF_NOTE_NV_TKINFO"
	.tkinfo
        /*0018*/ 	.word	0x00000002
        /*0030*/ 	.string	""
        /*0030*/ 	.string	"ptxas"
        /*0030*/ 	.string	"Cuda compilation tools, release 13.0, V13.0.88"
        /*0030*/ 	.string	"Build cuda_13.0.r13.0/compiler.36424714_0"
        /*0030*/ 	.string	"-arch sm_100 -m 64 "



//--------------------- .note.nv.cuinfo           --------------------------
	.section	.note.nv.cuinfo,"",@"SHT_NOTE"
	.sectionflags	@"SHF_NOTE_NV_CUINFO"
        /*0018*/ 	.short	0x0002
        /*001a*/ 	.short	0x0064
        /*001c*/ 	.short	0x0082
	.zero		2


//--------------------- .nv.info                  --------------------------
	.section	.nv.info,"",@"SHT_CUDA_INFO"
	.align	4


	//----- nvinfo : EIATTR_REGCOUNT
	.align		4
        /*0000*/ 	.byte	0x04, 0x2f
        /*0002*/ 	.short	(.L_2 - .L_1)
	.align		4
.L_1:
        /*0004*/ 	.word	index@(_Z20addition_test_kernelIiEvPT_S1_)
        /*0008*/ 	.word	0x00000018


	//----- nvinfo : EIATTR_FRAME_SIZE
	.align		4
.L_2:
        /*000c*/ 	.byte	0x04, 0x11
        /*000e*/ 	.short	(.L_4 - .L_3)
	.align		4
.L_3:
        /*0010*/ 	.word	index@(_Z20addition_test_kernelIiEvPT_S1_)
        /*0014*/ 	.word	0x00000010


	//----- nvinfo : EIATTR_MIN_STACK_SIZE
	.align		4
.L_4:
        /*0018*/ 	.byte	0x04, 0x12
        /*001a*/ 	.short	(.L_6 - .L_5)
	.align		4
.L_5:
        /*001c*/ 	.word	index@(_Z20addition_test_kernelIiEvPT_S1_)
        /*0020*/ 	.word	0x00000010
.L_6:


//--------------------- .nv.compat                --------------------------
	.section	.nv.compat,"",@"SHT_CUDA_COMPAT_INFO"
	.align	4
        /*0000*/ 	.byte	0x02, 0x09, 0x00, 0x00, 0x02, 0x02, 0x01, 0x00, 0x02, 0x05, 0x05, 0x00, 0x03, 0x07, 0x01, 0x01
        /*0010*/ 	.byte	0x02, 0x03, 0x00, 0x00, 0x02, 0x06, 0x01, 0x00, 0x04, 0x0b, 0x08, 0x00, 0x09, 0x00, 0x00, 0x00
        /*0020*/ 	.byte	0x00, 0x00, 0x00, 0x00


//--------------------- .nv.info._Z20addition_test_kernelIiEvPT_S1_ --------------------------
	.section	.nv.info._Z20addition_test_kernelIiEvPT_S1_,"",@"SHT_CUDA_INFO"
	.sectionflags	@""
	.align	4


	//----- nvinfo : EIATTR_CUDA_API_VERSION
	.align		4
        /*0000*/ 	.byte	0x04, 0x37
        /*0002*/ 	.short	(.L_8 - .L_7)
.L_7:
        /*0004*/ 	.word	0x00000082


	//----- nvinfo : EIATTR_KPARAM_INFO
	.align		4
.L_8:
        /*0008*/ 	.byte	0x04, 0x17
        /*000a*/ 	.short	(.L_10 - .L_9)
.L_9:
        /*000c*/ 	.word	0x00000000
        /*0010*/ 	.short	0x0001
        /*0012*/ 	.short	0x0008
        /*0014*/ 	.byte	0x00, 0xf5, 0x21, 0x00


	//----- nvinfo : EIATTR_KPARAM_INFO
	.align		4
.L_10:
        /*0018*/ 	.byte	0x04, 0x17
        /*001a*/ 	.short	(.L_12 - .L_11)
.L_11:
        /*001c*/ 	.word	0x00000000
        /*0020*/ 	.short	0x0000
        /*0022*/ 	.short	0x0000
        /*0024*/ 	.byte	0x00, 0xf5, 0x21, 0x00


	//----- nvinfo : EIATTR_SPARSE_MMA_MASK
	.align		4
.L_12:
        /*0028*/ 	.byte	0x03, 0x50
        /*002a*/ 	.short	0x0000


	//----- nvinfo : EIATTR_MAXREG_COUNT
	.align		4
        /*002c*/ 	.byte	0x03, 0x1b
        /*002e*/ 	.short	0x00ff


	//----- nvinfo : EIATTR_EXTERNS
	.align		4
        /*0030*/ 	.byte	0x04, 0x0f
        /*0032*/ 	.short	(.L_14 - .L_13)


	//   ....[0]....
	.align		4
.L_13:
        /*0034*/ 	.word	index@(vprintf)


	//----- nvinfo : EIATTR_MERCURY_ISA_VERSION
	.align		4
.L_14:
        /*0038*/ 	.byte	0x03, 0x5f
        /*003a*/ 	.short	0x0101


	//----- nvinfo : EIATTR_VRC_CTA_INIT_COUNT
	.align		4
        /*003c*/ 	.byte	0x02, 0x4a
	.zero		1
	.zero		1


	//----- nvinfo : EIATTR_SYSCALL_OFFSETS
	.align		4
        /*0040*/ 	.byte	0x04, 0x46
        /*0042*/ 	.short	(.L_16 - .L_15)


	//   ....[0]....
.L_15:
        /*0044*/ 	.word	0x00000270


	//----- nvinfo : EIATTR_EXIT_INSTR_OFFSETS
	.align		4
.L_16:
        /*0048*/ 	.byte	0x04, 0x1c
        /*004a*/ 	.short	(.L_18 - .L_17)


	//   ....[0]....
.L_17:
        /*004c*/ 	.word	0x000001a0


	//   ....[1]....
        /*0050*/ 	.word	0x00000280


	//----- nvinfo : EIATTR_CRS_STACK_SIZE
	.align		4
.L_18:
        /*0054*/ 	.byte	0x04, 0x1e
        /*0056*/ 	.short	(.L_20 - .L_19)
.L_19:
        /*0058*/ 	.word	0x00000000


	//----- nvinfo : EIATTR_CBANK_PARAM_SIZE
	.align		4
.L_20:
        /*005c*/ 	.byte	0x03, 0x19
        /*005e*/ 	.short	0x0010


	//----- nvinfo : EIATTR_PARAM_CBANK
	.align		4
        /*0060*/ 	.byte	0x04, 0x0a
        /*0062*/ 	.short	(.L_22 - .L_21)
	.align		4
.L_21:
        /*0064*/ 	.word	index@(.nv.constant0._Z20addition_test_kernelIiEvPT_S1_)
        /*0068*/ 	.short	0x0380
        /*006a*/ 	.short	0x0010


	//----- nvinfo : EIATTR_SW_WAR
	.align		4
.L_22:
        /*006c*/ 	.byte	0x04, 0x36
        /*006e*/ 	.short	(.L_24 - .L_23)
.L_23:
        /*0070*/ 	.word	0x00000008
.L_24:


//--------------------- .nv.callgraph             --------------------------
	.section	.nv.callgraph,"",@"SHT_CUDA_CALLGRAPH"
	.align	4
	.sectionentsize	8
	.align		4
        /*0000*/ 	.word	0x00000000
	.align		4
        /*0004*/ 	.word	0xffffffff
	.align		4
        /*0008*/ 	.word	index@(_Z20addition_test_kernelIiEvPT_S1_)
	.align		4
        /*000c*/ 	.word	index@(vprintf)
	.align		4
        /*0010*/ 	.word	0x00000000
	.align		4
        /*0014*/ 	.word	0xfffffffe
	.align		4
        /*0018*/ 	.word	0x00000000
	.align		4
        /*001c*/ 	.word	0xfffffffd
	.align		4
        /*0020*/ 	.word	0x00000000
	.align		4
        /*0024*/ 	.word	0xfffffffc


//--------------------- .nv.constant4             --------------------------
	.section	.nv.constant4,"a",@progbits
	.align	8
	.align		8
.nv.constant4:
        /*0000*/ 	.dword	vprintf
	.align		8
        /*0008*/ 	.dword	$str


//--------------------- .text._Z20addition_test_kernelIiEvPT_S1_ --------------------------
	.section	.text._Z20addition_test_kernelIiEvPT_S1_,"ax",@progbits
	.align	128
        .global         _Z20addition_test_kernelIiEvPT_S1_
        .type           _Z20addition_test_kernelIiEvPT_S1_,@function
        .size           _Z20addition_test_kernelIiEvPT_S1_,(.L_x_2 - _Z20addition_test_kernelIiEvPT_S1_)
        .other          _Z20addition_test_kernelIiEvPT_S1_,@"STO_CUDA_ENTRY STV_DEFAULT"
_Z20addition_test_kernelIiEvPT_S1_:
.text._Z20addition_test_kernelIiEvPT_S1_:
[----:B------:R-:W0:Y:S01]  /*0000*/  LDC R1, c[0x0][0x37c] ;  /* 0x0000df00ff017b82 */ /* 0x000e220000000800 */
[----:B------:R-:W1:Y:S01]  /*0010*/  S2R R0, SR_TID.X ;  /* 0x0000000000007919 */ /* 0x000e620000002100 */
[----:B------:R-:W2:Y:S06]  /*0020*/  LDCU UR7, c[0x0][0x2fc] ;  /* 0x00005f80ff0777ac */ /* 0x000eac0008000800 */
[----:B------:R-:W1:Y:S01]  /*0030*/  S2UR UR4, SR_CTAID.X ;  /* 0x00000000000479c3 */ /* 0x000e620000002500 */
[----:B0-----:R-:W-:-:S07]  /*0040*/  VIADD R1, R1, 0xfffffff0 ;  /* 0xfffffff001017836 */ /* 0x001fce0000000000 */
[----:B------:R-:W1:Y:S08]  /*0050*/  LDC R9, c[0x0][0x360] ;  /* 0x0000d800ff097b82 */ /* 0x000e700000000800 */
[----:B------:R-:W0:Y:S08]  /*0060*/  LDC.64 R2, c[0x0][0x380] ;  /* 0x0000e000ff027b82 */ /* 0x000e300000000a00 */
[----:B------:R-:W3:Y:S01]  /*0070*/  LDC.64 R4, c[0x0][0x388] ;  /* 0x0000e200ff047b82 */ /* 0x000ee20000000a00 */
[----:B-1----:R-:W-:Y:S01]  /*0080*/  IMAD R9, R9, UR4, R0 ;  /* 0x0000000409097c24 */ /* 0x002fe2000f8e0200 */
[----:B------:R-:W1:Y:S04]  /*0090*/  LDCU.64 UR4, c[0x0][0x358] ;  /* 0x00006b00ff0477ac */ /* 0x000e680008000a00 */
[----:B------:R-:W-:-:S04]  /*00a0*/  SHF.R.S32.HI R0, RZ, 0x1f, R9 ;  /* 0x0000001fff007819 */ /* 0x000fc80000011409 */
[----:B------:R-:W-:-:S04]  /*00b0*/  LEA.HI R0, R0, R9, RZ, 0x6 ;  /* 0x0000000900007211 */ /* 0x000fc800078f30ff */
[----:B------:R-:W-:-:S05]  /*00c0*/  LOP3.LUT R0, R0, 0xffffffc0, RZ, 0xc0, !PT ;  /* 0xffffffc000007812 */ /* 0x000fca00078ec0ff */
[----:B------:R-:W-:-:S04]  /*00d0*/  IMAD.IADD R7, R9, 0x1, -R0 ;  /* 0x0000000109077824 */ /* 0x000fc800078e0a00 */
[----:B0-----:R-:W-:-:S04]  /*00e0*/  IMAD.WIDE R2, R7, 0x4, R2 ;  /* 0x0000000407027825 */ /* 0x001fc800078e0202 */
[C---:B---3--:R-:W-:Y:S01]  /*00f0*/  IMAD.WIDE R4, R7.reuse, 0x4, R4 ;  /* 0x0000000407047825 */ /* 0x048fe200078e0204 */
[----:B-1----:R-:W3:Y:S04]  /*0100*/  LDG.E R0, desc[UR4][R2.64] ;  /* 0x0000000402007981 */ /* 0x002ee8000c1e1900 */
[----:B------:R-:W3:Y:S01]  /*0110*/  LDG.E R11, desc[UR4][R4.64] ;  /* 0x00000004040b7981 */ /* 0x000ee2000c1e1900 */
[----:B------:R-:W0:Y:S01]  /*0120*/  LDCU UR6, c[0x0][0x2f8] ;  /* 0x00005f00ff0677ac */ /* 0x000e220008000800 */
[----:B------:R-:W-:Y:S02]  /*0130*/  ISETP.NE.AND P0, PT, R7, 0x2, PT ;  /* 0x000000020700780c */ /* 0x000fe40003f05270 */
[----:B---3--:R-:W-:-:S05]  /*0140*/  IADD3 R11, PT, PT, R0, R11, RZ ;  /* 0x0000000b000b7210 */ /* 0x008fca0007ffe0ff */
[----:B------:R1:W-:Y:S04]  /*0150*/  STG.E desc[UR4][R4.64], R11 ;  /* 0x0000000b04007986 */ /* 0x0003e8000c101904 */
[----:B------:R-:W3:Y:S01]  /*0160*/  LDG.E R13, desc[UR4][R2.64] ;  /* 0x00000004020d7981 */ /* 0x000ee2000c1e1900 */
[----:B0-----:R-:W-:-:S05]  /*0170*/  IADD3 R6, P1, PT, R1, UR6, RZ ;  /* 0x0000000601067c10 */ /* 0x001fca000ff3e0ff */
[----:B--2---:R-:W-:Y:S01]  /*0180*/  IMAD.X R7, RZ, RZ, UR7, P1 ;  /* 0x00000007ff077e24 */ /* 0x004fe200088e06ff */
[----:B---3--:R1:W-:Y:S01]  /*0190*/  REDG.E.ADD.STRONG.GPU desc[UR4][R4.64], R13 ;  /* 0x0000000d0400798e */ /* 0x0083e2000c12e104 */
[----:B------:R-:W-:Y:S06]  /*01a0*/  @P0 EXIT ;  /* 0x000000000000094d */ /* 0x000fec0003800000 */
[----:B-1----:R-:W0:Y:S08]  /*01b0*/  LDC.64 R12, c[0x0][0x388] ;  /* 0x0000e200ff0c7b82 */ /* 0x002e300000000a00 */
[----:B------:R-:W1:Y:S01]  /*01c0*/  LDC.64 R14, c[0x0][0x380] ;  /* 0x0000e000ff0e7b82 */ /* 0x000e620000000a00 */
[----:B0-----:R-:W2:Y:S04]  /*01d0*/  LDG.E R10, desc[UR4][R12.64+0x8] ;  /* 0x000008040c0a7981 */ /* 0x001ea8000c1e1900 */
[----:B-1----:R-:W2:Y:S01]  /*01e0*/  LDG.E R11, desc[UR4][R14.64+0x8] ;  /* 0x000008040e0b7981 */ /* 0x002ea2000c1e1900 */
[----:B------:R-:W-:Y:S01]  /*01f0*/  HFMA2 R8, -RZ, RZ, 0, 1.1920928955078125e-07 ;  /* 0x00000002ff087431 */ /* 0x000fe200000001ff */
[----:B------:R-:W-:Y:S01]  /*0200*/  MOV R0, 0x0 ;  /* 0x0000000000007802 */ /* 0x000fe20000000f00 */
[----:B------:R-:W0:Y:S03]  /*0210*/  LDCU.64 UR4, c[0x4][0x8] ;  /* 0x01000100ff0477ac */ /* 0x000e260008000a00 */
[----:B------:R1:W3:Y:S01]  /*0220*/  LDC.64 R2, c[0x4][R0] ;  /* 0x0100000000027b82 */ /* 0x0002e20000000a00 */
[----:B0-----:R-:W-:Y:S01]  /*0230*/  IMAD.U32 R4, RZ, RZ, UR4 ;  /* 0x00000004ff047e24 */ /* 0x001fe2000f8e00ff */
[----:B------:R-:W-:Y:S01]  /*0240*/  MOV R5, UR5 ;  /* 0x0000000500057c02 */ /* 0x000fe20008000f00 */
[----:B--23--:R1:W-:Y:S06]  /*0250*/  STL.128 [R1], R8 ;  /* 0x0000000801007387 */ /* 0x00c3ec0000100c00 */
[----:B------:R-:W-:-:S07]  /*0260*/  LEPC R20, `(.L_x_0) ;  /* 0x000000001014794e */ /* 0x000fce0000000000 */
[----:B-1----:R-:W-:Y:S05]  /*0270*/  CALL.ABS.NOINC R2 ;  /* 0x0000000002007343 */ /* 0x002fea0003c00000 */
.L_x_0:
[----:B------:R-:W-:Y:S05]  /*0280*/  EXIT ;  /* 0x000000000000794d */ /* 0x000fea0003800000 */
.L_x_1:
[----:B------:R-:W-:-:S00]  /*0290*/  BRA `(.L_x_1) ;  /* 0xfffffffc00fc7947 */ /* 0x000fc0000383ffff */
[----:B------:R-:W-:-:S00]  /*02a0*/  NOP ;  /* 0x0000000000007918 */ /* 0x000fc00000000000 */
        /* <DEDUP_REMOVED lines=13> */
.L_x_2:


//--------------------- .nv.global.init           --------------------------
	.section	.nv.global.init,"aw",@progbits
.nv.global.init:
	.type		$str,@object
	.size		$str,(.L_0 - $str)
$str:
        /*0000*/ 	.byte	0x25, 0x64, 0x20, 0x25, 0x64, 0x20, 0x25, 0x64, 0x20, 0x25, 0x64, 0x20, 0x2d, 0x3e, 0x20, 0x00
.L_0:


//--------------------- .nv.shared.reserved.0     --------------------------
	.section	.nv.shared.reserved.0,"aw",@nobits
	.weak		__nv_reservedSMEM_offset_0_alias
	.size		__nv_reservedSMEM_offset_0_alias, 0, 64
	.other		__nv_reservedSMEM_offset_0_alias,@"STO_CUDA_RESERVED_SHARED STV_DEFAULT"
__nv_reservedSMEM_offset_0_alias:
	.zero		0
	.zero		64


//--------------------- .nv.constant0._Z20addition_test_kernelIiEvPT_S1_ --------------------------
	.section	.nv.constant0._Z20addition_test_kernelIiEvPT_S1_,"a",@progbits
	.sectionflags	@""
	.align	4
.nv.constant0._Z20addition_test_kernelIiEvPT_S1_:
	.zero		912


//--------------------- SYMBOLS --------------------------

	.type		.nv.reservedSmem.offset0,@object
	.size		.nv.reservedSmem.offset0,0x4
	.type		vprintf,@function
